	.headerflags	@"EF_CUDA_TEXMODE_UNIFIED EF_CUDA_64BIT_ADDRESS EF_CUDA_ACCELERATORS EF_CUDA_SM90 EF_CUDA_VIRTUAL_SM(EF_CUDA_SM90)"
	.elftype	@"ET_EXEC"


//--------------------- .nv.info                  --------------------------
	.section	.nv.info,"",@"SHT_CUDA_INFO"
	.align	4


	//----- nvinfo : EIATTR_REGCOUNT
	.align		4
        /*0000*/ 	.byte	0x04, 0x2f
        /*0002*/ 	.short	(.L_3 - .L_2)
	.align		4
.L_2:
        /*0004*/ 	.word	index@(triton_poi_fused__native_batch_norm_legit_no_training_relu_10)
        /*0008*/ 	.word	0x00000011


	//----- nvinfo : EIATTR_MIN_STACK_SIZE
	.align		4
.L_3:
        /*000c*/ 	.byte	0x04, 0x12
        /*000e*/ 	.short	(.L_5 - .L_4)
	.align		4
.L_4:
        /*0010*/ 	.word	index@(triton_poi_fused__native_batch_norm_legit_no_training_relu_10)
        /*0014*/ 	.word	0x00000000


	//----- nvinfo : EIATTR_FRAME_SIZE
	.align		4
.L_5:
        /*0018*/ 	.byte	0x04, 0x11
        /*001a*/ 	.short	(.L_7 - .L_6)
	.align		4
.L_6:
        /*001c*/ 	.word	index@(triton_poi_fused__native_batch_norm_legit_no_training_relu_10)
        /*0020*/ 	.word	0x00000000


	//----- nvinfo : EIATTR_MIN_STACK_SIZE
	.align		4
.L_7:
        /*0024*/ 	.byte	0x04, 0x12
        /*0026*/ 	.short	(.L_9 - .L_8)
	.align		4
.L_8:
        /*0028*/ 	.word	index@(triton_poi_fused__native_batch_norm_legit_no_training_relu_10)
        /*002c*/ 	.word	0x00000000
.L_9:


//--------------------- .nv.info.triton_poi_fused__native_batch_norm_legit_no_training_relu_10 --------------------------
	.section	.nv.info.triton_poi_fused__native_batch_norm_legit_no_training_relu_10,"",@"SHT_CUDA_INFO"
	.sectionflags	@""
	.align	4


	//----- nvinfo : EIATTR_CUDA_API_VERSION
	.align		4
        /*0000*/ 	.byte	0x04, 0x37
        /*0002*/ 	.short	(.L_11 - .L_10)
.L_10:
        /*0004*/ 	.word	0x0000007c


	//----- nvinfo : EIATTR_KPARAM_INFO
	.align		4
.L_11:
        /*0008*/ 	.byte	0x04, 0x17
        /*000a*/ 	.short	(.L_13 - .L_12)
.L_12:
        /*000c*/ 	.word	0x00000000
        /*0010*/ 	.short	0x0006
        /*0012*/ 	.short	0x0030
        /*0014*/ 	.byte	0x00, 0xf0, 0x11, 0x00


	//----- nvinfo : EIATTR_KPARAM_INFO
	.align		4
.L_13:
        /*0018*/ 	.byte	0x04, 0x17
        /*001a*/ 	.short	(.L_15 - .L_14)
.L_14:
        /*001c*/ 	.word	0x00000000
        /*0020*/ 	.short	0x0005
        /*0022*/ 	.short	0x0028
        /*0024*/ 	.byte	0x00, 0xf4, 0x21, 0x00


	//----- nvinfo : EIATTR_KPARAM_INFO
	.align		4
.L_15:
        /*0028*/ 	.byte	0x04, 0x17
        /*002a*/ 	.short	(.L_17 - .L_16)
.L_16:
        /*002c*/ 	.word	0x00000000
        /*0030*/ 	.short	0x0004
        /*0032*/ 	.short	0x0020
        /*0034*/ 	.byte	0x00, 0xf4, 0x21, 0x00


	//----- nvinfo : EIATTR_KPARAM_INFO
	.align		4
.L_17:
        /*0038*/ 	.byte	0x04, 0x17
        /*003a*/ 	.short	(.L_19 - .L_18)
.L_18:
        /*003c*/ 	.word	0x00000000
        /*0040*/ 	.short	0x0003
        /*0042*/ 	.short	0x0018
        /*0044*/ 	.byte	0x00, 0xf4, 0x21, 0x00


	//----- nvinfo : EIATTR_KPARAM_INFO
	.align		4
.L_19:
        /*0048*/ 	.byte	0x04, 0x17
        /*004a*/ 	.short	(.L_21 - .L_20)
.L_20:
        /*004c*/ 	.word	0x00000000
        /*0050*/ 	.short	0x0002
        /*0052*/ 	.short	0x0010
        /*0054*/ 	.byte	0x00, 0xf4, 0x21, 0x00


	//----- nvinfo : EIATTR_KPARAM_INFO
	.align		4
.L_21:
        /*0058*/ 	.byte	0x04, 0x17
        /*005a*/ 	.short	(.L_23 - .L_22)
.L_22:
        /*005c*/ 	.word	0x00000000
        /*0060*/ 	.short	0x0001
        /*0062*/ 	.short	0x0008
        /*0064*/ 	.byte	0x00, 0xf4, 0x21, 0x00


	//----- nvinfo : EIATTR_KPARAM_INFO
	.align		4
.L_23:
        /*0068*/ 	.byte	0x04, 0x17
        /*006a*/ 	.short	(.L_25 - .L_24)
.L_24:
        /*006c*/ 	.word	0x00000000
        /*0070*/ 	.short	0x0000
        /*0072*/ 	.short	0x0000
        /*0074*/ 	.byte	0x00, 0xf4, 0x21, 0x00


	//----- nvinfo : EIATTR_SPARSE_MMA_MASK
	.align		4
.L_25:
        /*0078*/ 	.byte	0x03, 0x50
        /*007a*/ 	.short	0x0000


	//----- nvinfo : EIATTR_MAXREG_COUNT
	.align		4
        /*007c*/ 	.byte	0x03, 0x1b
        /*007e*/ 	.short	0x00ff


	//----- nvinfo : EIATTR_EXIT_INSTR_OFFSETS
	.align		4
        /*0080*/ 	.byte	0x04, 0x1c
        /*0082*/ 	.short	(.L_27 - .L_26)


	//   ....[0]....
.L_26:
        /*0084*/ 	.word	0x00000360


	//----- nvinfo : EIATTR_REQNTID
	.align		4
.L_27:
        /*0088*/ 	.byte	0x04, 0x10
        /*008a*/ 	.short	(.L_29 - .L_28)
.L_28:
        /*008c*/ 	.word	0x00000080
        /*0090*/ 	.word	0x00000001
        /*0094*/ 	.word	0x00000001


	//----- nvinfo : EIATTR_CBANK_PARAM_SIZE
	.align		4
.L_29:
        /*0098*/ 	.byte	0x03, 0x19
        /*009a*/ 	.short	0x0034


	//----- nvinfo : EIATTR_PARAM_CBANK
	.align		4
        /*009c*/ 	.byte	0x04, 0x0a
        /*009e*/ 	.short	(.L_31 - .L_30)
	.align		4
.L_30:
        /*00a0*/ 	.word	index@(.nv.constant0.triton_poi_fused__native_batch_norm_legit_no_training_relu_10)
        /*00a4*/ 	.short	0x0210
        /*00a6*/ 	.short	0x0034


	//----- nvinfo : EIATTR_SW_WAR
	.align		4
.L_31:
        /*00a8*/ 	.byte	0x04, 0x36
        /*00aa*/ 	.short	(.L_33 - .L_32)
.L_32:
        /*00ac*/ 	.word	0x00000008
.L_33:


//--------------------- .nv.callgraph             --------------------------
	.section	.nv.callgraph,"",@"SHT_CUDA_CALLGRAPH"
	.align	4
	.sectionentsize	8
	.align		4
        /*0000*/ 	.word	0x00000000
	.align		4
        /*0004*/ 	.word	0xffffffff
	.align		4
        /*0008*/ 	.word	0x00000000
	.align		4
        /*000c*/ 	.word	0xfffffffe
	.align		4
        /*0010*/ 	.word	0x00000000
	.align		4
        /*0014*/ 	.word	0xfffffffd
	.align		4
        /*0018*/ 	.word	0x00000000
	.align		4
        /*001c*/ 	.word	0xfffffffc


//--------------------- .nv.constant4             --------------------------
	.section	.nv.constant4,"a",@progbits
	.align	8
	.align		8
.nv.constant4:
        /*0000*/ 	.dword	_$_str
	.align		8
        /*0008*/ 	.dword	_$_str_$_2


//--------------------- .text.triton_poi_fused__native_batch_norm_legit_no_training_relu_10 --------------------------
	.section	.text.triton_poi_fused__native_batch_norm_legit_no_training_relu_10,"ax",@progbits
	.align	128
        .global         triton_poi_fused__native_batch_norm_legit_no_training_relu_10
        .type           triton_poi_fused__native_batch_norm_legit_no_training_relu_10,@function
        .size           triton_poi_fused__native_batch_norm_legit_no_training_relu_10,(.L_x_1 - triton_poi_fused__native_batch_norm_legit_no_training_relu_10)
        .other          triton_poi_fused__native_batch_norm_legit_no_training_relu_10,@"STO_CUDA_ENTRY STV_DEFAULT"
triton_poi_fused__native_batch_norm_legit_no_training_relu_10:
.text.triton_poi_fused__native_batch_norm_legit_no_training_relu_10:
[----:B------:R-:W-:Y:S01]  /*0000*/  LDC R1, c[0x0][0x28] ;  /* 0x00000a00ff017b82 */ /* 0x000fe20000000800 */
[----:B------:R-:W1:Y:S07]  /*0010*/  S2R R0, SR_TID.X ;  /* 0x0000000000007919 */ /* 0x000e6e0000002100 */
[----:B------:R-:W2:Y:S01]  /*0020*/  LDC.64 R6, c[0x0][0x220] ;  /* 0x00008800ff067b82 */ /* 0x000ea20000000a00 */
[----:B------:R-:W-:Y:S01]  /*0030*/  ULDC.64 UR4, c[0x0][0x208] ;  /* 0x0000820000047ab9 */ /* 0x000fe20000000a00 */
[----:B------:R-:W3:Y:S06]  /*0040*/  S2R R5, SR_CTAID.X ;  /* 0x0000000000057919 */ /* 0x000eec0000002500 */
[----:B------:R-:W4:Y:S08]  /*0050*/  LDC.64 R8, c[0x0][0x228] ;  /* 0x00008a00ff087b82 */ /* 0x000f300000000a00 */
[----:B------:R-:W5:Y:S01]  /*0060*/  LDC.64 R10, c[0x0][0x230] ;  /* 0x00008c00ff0a7b82 */ /* 0x000f620000000a00 */
[----:B-1----:R-:W-:-:S02]  /*0070*/  SHF.L.U32 R0, R0, 0x1, RZ ;  /* 0x0000000100007819 */ /* 0x002fc400000006ff */
[----:B---3--:R-:W-:Y:S02]  /*0080*/  SHF.R.S32.HI R3, RZ, 0x17, R5 ;  /* 0x00000017ff037819 */ /* 0x008fe40000011405 */
[----:B------:R-:W-:Y:S02]  /*0090*/  LOP3.LUT R0, R0, 0xfe, RZ, 0xc0, !PT ;  /* 0x000000fe00007812 */ /* 0x000fe400078ec0ff */
[----:B------:R-:W-:Y:S02]  /*00a0*/  SGXT R3, R3, 0x1 ;  /* 0x000000010303781a */ /* 0x000fe40000000200 */
[----:B------:R-:W-:Y:S02]  /*00b0*/  LEA R0, R5, R0, 0x8 ;  /* 0x0000000005007211 */ /* 0x000fe400078e40ff */
[----:B------:R-:W1:Y:S02]  /*00c0*/  LDC.64 R4, c[0x0][0x218] ;  /* 0x00008600ff047b82 */ /* 0x000e640000000a00 */
[----:B------:R-:W-:-:S04]  /*00d0*/  LEA.HI R3, R3, R0, RZ, 0x4 ;  /* 0x0000000003037211 */ /* 0x000fc800078f20ff */
[--C-:B------:R-:W-:Y:S02]  /*00e0*/  SHF.R.S32.HI R2, RZ, 0x4, R3.reuse ;  /* 0x00000004ff027819 */ /* 0x100fe40000011403 */
[----:B------:R-:W-:-:S04]  /*00f0*/  SHF.R.S32.HI R3, RZ, 0x1f, R3 ;  /* 0x0000001fff037819 */ /* 0x000fc80000011403 */
[----:B------:R-:W-:-:S04]  /*0100*/  LEA.HI R3, R3, R2, RZ, 0x8 ;  /* 0x0000000203037211 */ /* 0x000fc800078f40ff */
[----:B------:R-:W-:-:S04]  /*0110*/  LOP3.LUT R3, R3, 0xffffff00, RZ, 0xc0, !PT ;  /* 0xffffff0003037812 */ /* 0x000fc800078ec0ff */
[----:B------:R-:W-:Y:S02]  /*0120*/  IADD3 R13, R2, -R3, RZ ;  /* 0x80000003020d7210 */ /* 0x000fe40007ffe0ff */
[----:B------:R-:W3:Y:S03]  /*0130*/  LDC.64 R2, c[0x0][0x210] ;  /* 0x00008400ff027b82 */ /* 0x000ee60000000a00 */
[----:B--2---:R-:W-:-:S06]  /*0140*/  IMAD.WIDE R6, R13, 0x4, R6 ;  /* 0x000000040d067825 */ /* 0x004fcc00078e0206 */
[----:B------:R-:W2:Y:S01]  /*0150*/  LDG.E.EL R6, desc[UR4][R6.64] ;  /* 0x0000000406067981 */ /* 0x000ea2000c2e1900 */
[----:B-1----:R-:W-:-:S05]  /*0160*/  IMAD.WIDE R4, R13, 0x4, R4 ;  /* 0x000000040d047825 */ /* 0x002fca00078e0204 */
[----:B------:R1:W2:Y:S01]  /*0170*/  LDG.E.EL R12, desc[UR4][R4.64] ;  /* 0x00000004040c7981 */ /* 0x0002a2000c2e1900 */
[----:B---3--:R-:W-:Y:S01]  /*0180*/  IMAD.WIDE R2, R0, 0x4, R2 ;  /* 0x0000000400027825 */ /* 0x008fe200078e0202 */
[----:B------:R-:W-:Y:S01]  /*0190*/  HFMA2.MMA R14, -RZ, RZ, 1.625, 0 ;  /* 0x3e800000ff0e7435 */ /* 0x000fe200000001ff */
[----:B-1----:R-:W1:Y:S04]  /*01a0*/  LDC.64 R4, c[0x0][0x238] ;  /* 0x00008e00ff047b82 */ /* 0x002e680000000a00 */
[----:B------:R-:W3:Y:S01]  /*01b0*/  LDG.E.64 R2, desc[UR4][R2.64] ;  /* 0x0000000402027981 */ /* 0x000ee2000c1e1b00 */
[----:B----4-:R-:W-:-:S04]  /*01c0*/  IMAD.WIDE R8, R13, 0x4, R8 ;  /* 0x000000040d087825 */ /* 0x010fc800078e0208 */
[----:B-----5:R-:W-:Y:S02]  /*01d0*/  IMAD.WIDE R10, R13, 0x4, R10 ;  /* 0x000000040d0a7825 */ /* 0x020fe400078e020a */
[----:B------:R-:W4:Y:S04]  /*01e0*/  LDG.E.EL R8, desc[UR4][R8.64] ;  /* 0x0000000408087981 */ /* 0x000f28000c2e1900 */
[----:B------:R-:W4:Y:S01]  /*01f0*/  LDG.E.EL R11, desc[UR4][R10.64] ;  /* 0x000000040a0b7981 */ /* 0x000f22000c2e1900 */
[----:B-1----:R-:W-:-:S04]  /*0200*/  IMAD.WIDE R4, R0, 0x4, R4 ;  /* 0x0000000400047825 */ /* 0x002fc800078e0204 */
[----:B--2---:R-:W-:-:S04]  /*0210*/  FADD R6, R6, 9.9999997473787516356e-06 ;  /* 0x3727c5ac06067421 */ /* 0x004fc80000000000 */
[----:B------:R-:W1:Y:S02]  /*0220*/  MUFU.SQRT R7, R6 ;  /* 0x0000000600077308 */ /* 0x000e640000002000 */
[C---:B-1----:R-:W-:Y:S02]  /*0230*/  FSETP.GT.AND P0, PT, R7.reuse, 8.50705917302346158658e+37, PT ;  /* 0x7e8000000700780b */ /* 0x042fe40003f04000 */
[----:B------:R-:W-:-:S11]  /*0240*/  FSETP.GEU.AND P1, PT, R7, 1.175494350822287508e-38, PT ;  /* 0x008000000700780b */ /* 0x000fd60003f2e000 */
[----:B------:R-:W-:-:S04]  /*0250*/  @P0 FMUL R7, R7, 0.25 ;  /* 0x3e80000007070820 */ /* 0x000fc80000400000 */
[----:B------:R-:W-:-:S06]  /*0260*/  @!P1 FMUL R7, R7, 16777216 ;  /* 0x4b80000007079820 */ /* 0x000fcc0000400000 */
[----:B------:R-:W1:Y:S01]  /*0270*/  MUFU.RCP R7, R7 ;  /* 0x0000000700077308 */ /* 0x000e620000001000 */
[----:B------:R-:W-:Y:S01]  /*0280*/  FSEL R14, R14, 1, P0 ;  /* 0x3f8000000e0e7808 */ /* 0x000fe20000000000 */
[----:B---3--:R-:W-:-:S04]  /*0290*/  FADD R2, R2, -R12 ;  /* 0x8000000c02027221 */ /* 0x008fc80000000000 */
[----:B------:R-:W-:Y:S01]  /*02a0*/  @!P1 FMUL R14, R14, 16777216 ;  /* 0x4b8000000e0e9820 */ /* 0x000fe20000400000 */
[----:B------:R-:W-:-:S03]  /*02b0*/  FADD R3, R3, -R12 ;  /* 0x8000000c03037221 */ /* 0x000fc60000000000 */
[----:B-1----:R-:W-:-:S04]  /*02c0*/  FMUL R14, R7, R14 ;  /* 0x0000000e070e7220 */ /* 0x002fc80000400000 */
[-C--:B------:R-:W-:Y:S01]  /*02d0*/  FMUL R2, R2, R14.reuse ;  /* 0x0000000e02027220 */ /* 0x080fe20000400000 */
[----:B------:R-:W-:-:S03]  /*02e0*/  FMUL R14, R3, R14 ;  /* 0x0000000e030e7220 */ /* 0x000fc60000400000 */
[C-C-:B----4-:R-:W-:Y:S01]  /*02f0*/  FFMA R2, R8.reuse, R2, R11.reuse ;  /* 0x0000000208027223 */ /* 0x150fe2000000000b */
[----:B------:R-:W-:-:S04]  /*0300*/  FFMA R14, R8, R14, R11 ;  /* 0x0000000e080e7223 */ /* 0x000fc8000000000b */
[----:B------:R-:W-:Y:S02]  /*0310*/  FSETP.GEU.AND P0, PT, R2, RZ, PT ;  /* 0x000000ff0200720b */ /* 0x000fe40003f0e000 */
[----:B------:R-:W-:Y:S02]  /*0320*/  FSETP.GEU.AND P1, PT, R14, RZ, PT ;  /* 0x000000ff0e00720b */ /* 0x000fe40003f2e000 */
[----:B------:R-:W-:Y:S02]  /*0330*/  FSEL R2, R2, RZ, P0 ;  /* 0x000000ff02027208 */ /* 0x000fe40000000000 */
[----:B------:R-:W-:-:S05]  /*0340*/  FSEL R3, R14, RZ, P1 ;  /* 0x000000ff0e037208 */ /* 0x000fca0000800000 */
[----:B------:R-:W-:Y:S01]  /*0350*/  STG.E.64 desc[UR4][R4.64], R2 ;  /* 0x0000000204007986 */ /* 0x000fe2000c101b04 */
[----:B------:R-:W-:Y:S05]  /*0360*/  EXIT ;  /* 0x000000000000794d */ /* 0x000fea0003800000 */
.L_x_0:
[----:B------:R-:W-:-:S00]  /*0370*/  BRA `(.L_x_0) ;  /* 0xfffffffc00fc7947 */ /* 0x000fc0000383ffff */
[----:B------:R-:W-:-:S00]  /*0380*/  NOP ;  /* 0x0000000000007918 */ /* 0x000fc00000000000 */
[----:B------:R-:W-:-:S00]  /*0390*/  NOP ;  /* 0x0000000000007918 */ /* 0x000fc00000000000 */
[----:B------:R-:W-:-:S00]  /*03a0*/  NOP ;  /* 0x0000000000007918 */ /* 0x000fc00000000000 */
[----:B------:R-:W-:-:S00]  /*03b0*/  NOP ;  /* 0x0000000000007918 */ /* 0x000fc00000000000 */
[----:B------:R-:W-:-:S00]  /*03c0*/  NOP ;  /* 0x0000000000007918 */ /* 0x000fc00000000000 */
[----:B------:R-:W-:-:S00]  /*03d0*/  NOP ;  /* 0x0000000000007918 */ /* 0x000fc00000000000 */
[----:B------:R-:W-:-:S00]  /*03e0*/  NOP ;  /* 0x0000000000007918 */ /* 0x000fc00000000000 */
[----:B------:R-:W-:-:S00]  /*03f0*/  NOP ;  /* 0x0000000000007918 */ /* 0x000fc00000000000 */
.L_x_1:


//--------------------- .nv.global.init           --------------------------
	.section	.nv.global.init,"aw",@progbits
.nv.global.init:
	.type		_$_str,@object
	.size		_$_str,(_$_str_$_2 - _$_str)
_$_str:
        /*0000*/ 	.byte	0x5f, 0x5f, 0x43, 0x55, 0x44, 0x41, 0x5f, 0x46, 0x54, 0x5a, 0x00
	.type		_$_str_$_2,@object
	.size		_$_str_$_2,(.L_1 - _$_str_$_2)
_$_str_$_2:
        /*000b*/ 	.byte	0x5f, 0x5f, 0x43, 0x55, 0x44, 0x41, 0x5f, 0x50, 0x52, 0x45, 0x43, 0x5f, 0x53, 0x51, 0x52, 0x54
        /*001b*/ 	.byte	0x00
.L_1:


//--------------------- .nv.constant0.triton_poi_fused__native_batch_norm_legit_no_training_relu_10 --------------------------
	.section	.nv.constant0.triton_poi_fused__native_batch_norm_legit_no_training_relu_10,"a",@progbits
	.sectionflags	@""
	.align	4
.nv.constant0.triton_poi_fused__native_batch_norm_legit_no_training_relu_10:
	.zero		580
